	.headerflags	@"EF_CUDA_TEXMODE_UNIFIED EF_CUDA_64BIT_ADDRESS EF_CUDA_ACCELERATORS EF_CUDA_SM90 EF_CUDA_VIRTUAL_SM(EF_CUDA_SM90)"
	.elftype	@"ET_EXEC"


//--------------------- .nv.info                  --------------------------
	.section	.nv.info,"",@"SHT_CUDA_INFO"
	.align	4


	//----- nvinfo : EIATTR_REGCOUNT
	.align		4
        /*0000*/ 	.byte	0x04, 0x2f
        /*0002*/ 	.short	(.L_3 - .L_2)
	.align		4
.L_2:
        /*0004*/ 	.word	index@(triton_poi_fused__native_batch_norm_legit_no_training_convolution_relu_1)
        /*0008*/ 	.word	0x00000020


	//----- nvinfo : EIATTR_MIN_STACK_SIZE
	.align		4
.L_3:
        /*000c*/ 	.byte	0x04, 0x12
        /*000e*/ 	.short	(.L_5 - .L_4)
	.align		4
.L_4:
        /*0010*/ 	.word	index@(triton_poi_fused__native_batch_norm_legit_no_training_convolution_relu_1)
        /*0014*/ 	.word	0x00000000


	//----- nvinfo : EIATTR_FRAME_SIZE
	.align		4
.L_5:
        /*0018*/ 	.byte	0x04, 0x11
        /*001a*/ 	.short	(.L_7 - .L_6)
	.align		4
.L_6:
        /*001c*/ 	.word	index@(triton_poi_fused__native_batch_norm_legit_no_training_convolution_relu_1)
        /*0020*/ 	.word	0x00000000


	//----- nvinfo : EIATTR_MIN_STACK_SIZE
	.align		4
.L_7:
        /*0024*/ 	.byte	0x04, 0x12
        /*0026*/ 	.short	(.L_9 - .L_8)
	.align		4
.L_8:
        /*0028*/ 	.word	index@(triton_poi_fused__native_batch_norm_legit_no_training_convolution_relu_1)
        /*002c*/ 	.word	0x00000000
.L_9:


//--------------------- .nv.info.triton_poi_fused__native_batch_norm_legit_no_training_convolution_relu_1 --------------------------
	.section	.nv.info.triton_poi_fused__native_batch_norm_legit_no_training_convolution_relu_1,"",@"SHT_CUDA_INFO"
	.sectionflags	@""
	.align	4


	//----- nvinfo : EIATTR_CUDA_API_VERSION
	.align		4
        /*0000*/ 	.byte	0x04, 0x37
        /*0002*/ 	.short	(.L_11 - .L_10)
.L_10:
        /*0004*/ 	.word	0x0000007c


	//----- nvinfo : EIATTR_KPARAM_INFO
	.align		4
.L_11:
        /*0008*/ 	.byte	0x04, 0x17
        /*000a*/ 	.short	(.L_13 - .L_12)
.L_12:
        /*000c*/ 	.word	0x00000000
        /*0010*/ 	.short	0x0007
        /*0012*/ 	.short	0x0038
        /*0014*/ 	.byte	0x00, 0xf0, 0x11, 0x00


	//----- nvinfo : EIATTR_KPARAM_INFO
	.align		4
.L_13:
        /*0018*/ 	.byte	0x04, 0x17
        /*001a*/ 	.short	(.L_15 - .L_14)
.L_14:
        /*001c*/ 	.word	0x00000000
        /*0020*/ 	.short	0x0006
        /*0022*/ 	.short	0x0030
        /*0024*/ 	.byte	0x00, 0xf4, 0x21, 0x00


	//----- nvinfo : EIATTR_KPARAM_INFO
	.align		4
.L_15:
        /*0028*/ 	.byte	0x04, 0x17
        /*002a*/ 	.short	(.L_17 - .L_16)
.L_16:
        /*002c*/ 	.word	0x00000000
        /*0030*/ 	.short	0x0005
        /*0032*/ 	.short	0x0028
        /*0034*/ 	.byte	0x00, 0xf4, 0x21, 0x00


	//----- nvinfo : EIATTR_KPARAM_INFO
	.align		4
.L_17:
        /*0038*/ 	.byte	0x04, 0x17
        /*003a*/ 	.short	(.L_19 - .L_18)
.L_18:
        /*003c*/ 	.word	0x00000000
        /*0040*/ 	.short	0x0004
        /*0042*/ 	.short	0x0020
        /*0044*/ 	.byte	0x00, 0xf4, 0x21, 0x00


	//----- nvinfo : EIATTR_KPARAM_INFO
	.align		4
.L_19:
        /*0048*/ 	.byte	0x04, 0x17
        /*004a*/ 	.short	(.L_21 - .L_20)
.L_20:
        /*004c*/ 	.word	0x00000000
        /*0050*/ 	.short	0x0003
        /*0052*/ 	.short	0x0018
        /*0054*/ 	.byte	0x00, 0xf4, 0x21, 0x00


	//----- nvinfo : EIATTR_KPARAM_INFO
	.align		4
.L_21:
        /*0058*/ 	.byte	0x04, 0x17
        /*005a*/ 	.short	(.L_23 - .L_22)
.L_22:
        /*005c*/ 	.word	0x00000000
        /*0060*/ 	.short	0x0002
        /*0062*/ 	.short	0x0010
        /*0064*/ 	.byte	0x00, 0xf4, 0x21, 0x00


	//----- nvinfo : EIATTR_KPARAM_INFO
	.align		4
.L_23:
        /*0068*/ 	.byte	0x04, 0x17
        /*006a*/ 	.short	(.L_25 - .L_24)
.L_24:
        /*006c*/ 	.word	0x00000000
        /*0070*/ 	.short	0x0001
        /*0072*/ 	.short	0x0008
        /*0074*/ 	.byte	0x00, 0xf4, 0x21, 0x00


	//----- nvinfo : EIATTR_KPARAM_INFO
	.align		4
.L_25:
        /*0078*/ 	.byte	0x04, 0x17
        /*007a*/ 	.short	(.L_27 - .L_26)
.L_26:
        /*007c*/ 	.word	0x00000000
        /*0080*/ 	.short	0x0000
        /*0082*/ 	.short	0x0000
        /*0084*/ 	.byte	0x00, 0xf4, 0x21, 0x00


	//----- nvinfo : EIATTR_SPARSE_MMA_MASK
	.align		4
.L_27:
        /*0088*/ 	.byte	0x03, 0x50
        /*008a*/ 	.short	0x0000


	//----- nvinfo : EIATTR_MAXREG_COUNT
	.align		4
        /*008c*/ 	.byte	0x03, 0x1b
        /*008e*/ 	.short	0x00ff


	//----- nvinfo : EIATTR_EXIT_INSTR_OFFSETS
	.align		4
        /*0090*/ 	.byte	0x04, 0x1c
        /*0092*/ 	.short	(.L_29 - .L_28)


	//   ....[0]....
.L_28:
        /*0094*/ 	.word	0x000007e0


	//----- nvinfo : EIATTR_REQNTID
	.align		4
.L_29:
        /*0098*/ 	.byte	0x04, 0x10
        /*009a*/ 	.short	(.L_31 - .L_30)
.L_30:
        /*009c*/ 	.word	0x00000080
        /*00a0*/ 	.word	0x00000001
        /*00a4*/ 	.word	0x00000001


	//----- nvinfo : EIATTR_CBANK_PARAM_SIZE
	.align		4
.L_31:
        /*00a8*/ 	.byte	0x03, 0x19
        /*00aa*/ 	.short	0x003c


	//----- nvinfo : EIATTR_PARAM_CBANK
	.align		4
        /*00ac*/ 	.byte	0x04, 0x0a
        /*00ae*/ 	.short	(.L_33 - .L_32)
	.align		4
.L_32:
        /*00b0*/ 	.word	index@(.nv.constant0.triton_poi_fused__native_batch_norm_legit_no_training_convolution_relu_1)
        /*00b4*/ 	.short	0x0210
        /*00b6*/ 	.short	0x003c


	//----- nvinfo : EIATTR_SW_WAR
	.align		4
.L_33:
        /*00b8*/ 	.byte	0x04, 0x36
        /*00ba*/ 	.short	(.L_35 - .L_34)
.L_34:
        /*00bc*/ 	.word	0x00000008
.L_35:


//--------------------- .nv.callgraph             --------------------------
	.section	.nv.callgraph,"",@"SHT_CUDA_CALLGRAPH"
	.align	4
	.sectionentsize	8
	.align		4
        /*0000*/ 	.word	0x00000000
	.align		4
        /*0004*/ 	.word	0xffffffff
	.align		4
        /*0008*/ 	.word	0x00000000
	.align		4
        /*000c*/ 	.word	0xfffffffe
	.align		4
        /*0010*/ 	.word	0x00000000
	.align		4
        /*0014*/ 	.word	0xfffffffd
	.align		4
        /*0018*/ 	.word	0x00000000
	.align		4
        /*001c*/ 	.word	0xfffffffc


//--------------------- .nv.constant4             --------------------------
	.section	.nv.constant4,"a",@progbits
	.align	8
	.align		8
.nv.constant4:
        /*0000*/ 	.dword	_$_str
	.align		8
        /*0008*/ 	.dword	_$_str_$_2


//--------------------- .text.triton_poi_fused__native_batch_norm_legit_no_training_convolution_relu_1 --------------------------
	.section	.text.triton_poi_fused__native_batch_norm_legit_no_training_convolution_relu_1,"ax",@progbits
	.align	128
        .global         triton_poi_fused__native_batch_norm_legit_no_training_convolution_relu_1
        .type           triton_poi_fused__native_batch_norm_legit_no_training_convolution_relu_1,@function
        .size           triton_poi_fused__native_batch_norm_legit_no_training_convolution_relu_1,(.L_x_1 - triton_poi_fused__native_batch_norm_legit_no_training_convolution_relu_1)
        .other          triton_poi_fused__native_batch_norm_legit_no_training_convolution_relu_1,@"STO_CUDA_ENTRY STV_DEFAULT"
triton_poi_fused__native_batch_norm_legit_no_training_convolution_relu_1:
.text.triton_poi_fused__native_batch_norm_legit_no_training_convolution_relu_1:
[----:B------:R-:W-:Y:S01]  /*0000*/  LDC R1, c[0x0][0x28] ;  /* 0x00000a00ff017b82 */ /* 0x000fe20000000800 */
[----:B------:R-:W1:Y:S01]  /*0010*/  S2R R0, SR_TID.X ;  /* 0x0000000000007919 */ /* 0x000e620000002100 */
[----:B------:R-:W-:Y:S01]  /*0020*/  HFMA2.MMA R4, -RZ, RZ, 0, 0 ;  /* 0x00000000ff047435 */ /* 0x000fe200000001ff */
[----:B------:R-:W-:-:S05]  /*0030*/  MOV R2, RZ ;  /* 0x000000ff00027202 */ /* 0x000fca0000000f00 */
[----:B------:R-:W2:Y:S01]  /*0040*/  LDC.64 R6, c[0x0][0x228] ;  /* 0x00008a00ff067b82 */ /* 0x000ea20000000a00 */
[----:B------:R-:W3:Y:S01]  /*0050*/  S2R R5, SR_CTAID.X ;  /* 0x0000000000057919 */ /* 0x000ee20000002500 */
[----:B------:R-:W-:-:S06]  /*0060*/  ULDC.64 UR4, c[0x0][0x208] ;  /* 0x0000820000047ab9 */ /* 0x000fcc0000000a00 */
[----:B------:R-:W4:Y:S08]  /*0070*/  LDC.64 R28, c[0x0][0x220] ;  /* 0x00008800ff1c7b82 */ /* 0x000f300000000a00 */
[----:B------:R-:W5:Y:S08]  /*0080*/  LDC.64 R26, c[0x0][0x230] ;  /* 0x00008c00ff1a7b82 */ /* 0x000f700000000a00 */
[----:B------:R-:W4:Y:S01]  /*0090*/  LDC.64 R20, c[0x0][0x238] ;  /* 0x00008e00ff147b82 */ /* 0x000f220000000a00 */
[----:B-1----:R-:W-:-:S04]  /*00a0*/  SHF.L.U32 R0, R0, 0x2, RZ ;  /* 0x0000000200007819 */ /* 0x002fc800000006ff */
[----:B------:R-:W-:-:S04]  /*00b0*/  LOP3.LUT R0, R0, 0x1fc, RZ, 0xc0, !PT ;  /* 0x000001fc00007812 */ /* 0x000fc800078ec0ff */
[----:B---3--:R-:W-:-:S04]  /*00c0*/  LEA R5, R5, R0, 0xa ;  /* 0x0000000005057211 */ /* 0x008fc800078e50ff */
[----:B------:R-:W-:Y:S01]  /*00d0*/  IADD3 R3, R5, 0x200, RZ ;  /* 0x0000020005037810 */ /* 0x000fe20007ffe0ff */
[----:B------:R-:W-:-:S04]  /*00e0*/  IMAD.HI R0, R5, -0x7be77d73, R4 ;  /* 0x8418828d05007827 */ /* 0x000fc800078e0204 */
[----:B------:R-:W-:Y:S01]  /*00f0*/  IMAD.HI R2, R3, -0x7be77d73, R2 ;  /* 0x8418828d03027827 */ /* 0x000fe200078e0202 */
[----:B------:R-:W-:-:S04]  /*0100*/  SHF.R.U32.HI R9, RZ, 0x1f, R0 ;  /* 0x0000001fff097819 */ /* 0x000fc80000011600 */
[----:B------:R-:W-:Y:S02]  /*0110*/  LEA.HI.SX32 R9, R0, R9, 0x11 ;  /* 0x0000000900097211 */ /* 0x000fe400078f8aff */
[----:B------:R-:W-:Y:S02]  /*0120*/  SHF.R.U32.HI R3, RZ, 0x1f, R2 ;  /* 0x0000001fff037819 */ /* 0x000fe40000011602 */
[----:B------:R-:W-:Y:S02]  /*0130*/  LEA.HI R0, R9, R9, RZ, 0x6 ;  /* 0x0000000909007211 */ /* 0x000fe400078f30ff */
[----:B------:R-:W-:Y:S02]  /*0140*/  LEA.HI.SX32 R3, R2, R3, 0x11 ;  /* 0x0000000302037211 */ /* 0x000fe400078f8aff */
[----:B------:R-:W-:Y:S02]  /*0150*/  LOP3.LUT R0, R0, 0xffffffc0, RZ, 0xc0, !PT ;  /* 0xffffffc000007812 */ /* 0x000fe400078ec0ff */
[----:B------:R-:W-:-:S02]  /*0160*/  LEA.HI R2, R3, R3, RZ, 0x6 ;  /* 0x0000000303027211 */ /* 0x000fc400078f30ff */
[----:B------:R-:W-:Y:S02]  /*0170*/  IADD3 R25, R9, -R0, RZ ;  /* 0x8000000009197210 */ /* 0x000fe40007ffe0ff */
[----:B------:R-:W-:Y:S01]  /*0180*/  LOP3.LUT R2, R2, 0xffffffc0, RZ, 0xc0, !PT ;  /* 0xffffffc002027812 */ /* 0x000fe200078ec0ff */
[----:B------:R-:W1:Y:S02]  /*0190*/  LDC.64 R8, c[0x0][0x218] ;  /* 0x00008600ff087b82 */ /* 0x000e640000000a00 */
[----:B--2---:R-:W-:Y:S01]  /*01a0*/  IMAD.WIDE R12, R25, 0x4, R6 ;  /* 0x00000004190c7825 */ /* 0x004fe200078e0206 */
[----:B------:R-:W-:-:S04]  /*01b0*/  IADD3 R3, R3, -R2, RZ ;  /* 0x8000000203037210 */ /* 0x000fc80007ffe0ff */
[----:B------:R-:W2:Y:S01]  /*01c0*/  LDG.E.EL R0, desc[UR4][R12.64] ;  /* 0x000000040c007981 */ /* 0x000ea2000c2e1900 */
[----:B------:R-:W-:Y:S02]  /*01d0*/  IMAD.WIDE R22, R3, 0x4, R6 ;  /* 0x0000000403167825 */ /* 0x000fe400078e0206 */
[----:B------:R-:W3:Y:S03]  /*01e0*/  LDC.64 R6, c[0x0][0x210] ;  /* 0x00008400ff067b82 */ /* 0x000ee60000000a00 */
[----:B------:R5:W2:Y:S01]  /*01f0*/  LDG.E.EL R19, desc[UR4][R22.64] ;  /* 0x0000000416137981 */ /* 0x000aa2000c2e1900 */
[----:B----4-:R-:W-:-:S06]  /*0200*/  IMAD.WIDE R16, R25, 0x4, R28 ;  /* 0x0000000419107825 */ /* 0x010fcc00078e021c */
[----:B------:R-:W4:Y:S01]  /*0210*/  LDG.E.EL R17, desc[UR4][R16.64] ;  /* 0x0000000410117981 */ /* 0x000f22000c2e1900 */
[----:B-1----:R-:W-:-:S05]  /*0220*/  IMAD.WIDE R10, R25, 0x4, R8 ;  /* 0x00000004190a7825 */ /* 0x002fca00078e0208 */
[----:B------:R-:W4:Y:S01]  /*0230*/  LDG.E.EL R18, desc[UR4][R10.64] ;  /* 0x000000040a127981 */ /* 0x000f22000c2e1900 */
[----:B0--3--:R-:W-:-:S05]  /*0240*/  IMAD.WIDE R6, R5, 0x4, R6 ;  /* 0x0000000405067825 */ /* 0x009fca00078e0206 */
[----:B------:R-:W4:Y:S01]  /*0250*/  LDG.E.128 R12, desc[UR4][R6.64] ;  /* 0x00000004060c7981 */ /* 0x000f22000c1e1d00 */
[----:B------:R-:W-:-:S04]  /*0260*/  IMAD.WIDE R8, R3, 0x4, R8 ;  /* 0x0000000403087825 */ /* 0x000fc800078e0208 */
[C---:B-----5:R-:W-:Y:S01]  /*0270*/  IMAD.WIDE R22, R25.reuse, 0x4, R26 ;  /* 0x0000000419167825 */ /* 0x060fe200078e021a */
[----:B------:R-:W3:Y:S03]  /*0280*/  LDG.E.EL R16, desc[UR4][R8.64] ;  /* 0x0000000408107981 */ /* 0x000ee6000c2e1900 */
[----:B------:R-:W-:Y:S02]  /*0290*/  IMAD.WIDE R24, R25, 0x4, R20 ;  /* 0x0000000419187825 */ /* 0x000fe400078e0214 */
[----:B------:R-:W5:Y:S02]  /*02a0*/  LDG.E.EL R23, desc[UR4][R22.64] ;  /* 0x0000000416177981 */ /* 0x000f64000c2e1900 */
[C---:B------:R-:W-:Y:S02]  /*02b0*/  IMAD.WIDE R28, R3.reuse, 0x4, R28 ;  /* 0x00000004031c7825 */ /* 0x040fe400078e021c */
[----:B------:R-:W5:Y:S04]  /*02c0*/  LDG.E.EL R24, desc[UR4][R24.64] ;  /* 0x0000000418187981 */ /* 0x000f68000c2e1900 */
[----:B------:R-:W3:Y:S01]  /*02d0*/  LDG.E.128 R8, desc[UR4][R6.64+0x800] ;  /* 0x0008000406087981 */ /* 0x000ee2000c1e1d00 */
[----:B------:R-:W-:-:S03]  /*02e0*/  IMAD.WIDE R26, R3, 0x4, R26 ;  /* 0x00000004031a7825 */ /* 0x000fc600078e021a */
[----:B------:R-:W5:Y:S01]  /*02f0*/  LDG.E.EL R2, desc[UR4][R28.64] ;  /* 0x000000041c027981 */ /* 0x000f62000c2e1900 */
[----:B------:R-:W-:-:S03]  /*0300*/  IMAD.WIDE R20, R3, 0x4, R20 ;  /* 0x0000000403147825 */ /* 0x000fc600078e0214 */
[----:B------:R-:W5:Y:S04]  /*0310*/  LDG.E.EL R4, desc[UR4][R26.64] ;  /* 0x000000041a047981 */ /* 0x000f68000c2e1900 */
[----:B------:R0:W5:Y:S02]  /*0320*/  LDG.E.EL R3, desc[UR4][R20.64] ;  /* 0x0000000414037981 */ /* 0x000164000c2e1900 */
[----:B0-----:R-:W-:Y:S01]  /*0330*/  HFMA2.MMA R21, -RZ, RZ, 1.625, 0 ;  /* 0x3e800000ff157435 */ /* 0x001fe200000001ff */
[----:B--2---:R-:W-:-:S04]  /*0340*/  FADD R0, R0, 9.9999997473787516356e-06 ;  /* 0x3727c5ac00007421 */ /* 0x004fc80000000000 */
[----:B------:R-:W0:Y:S01]  /*0350*/  MUFU.SQRT R22, R0 ;  /* 0x0000000000167308 */ /* 0x000e220000002000 */
[----:B------:R-:W-:-:S07]  /*0360*/  FADD R19, R19, 9.9999997473787516356e-06 ;  /* 0x3727c5ac13137421 */ /* 0x000fce0000000000 */
[----:B------:R-:W1:Y:S01]  /*0370*/  MUFU.SQRT R25, R19 ;  /* 0x0000001300197308 */ /* 0x000e620000002000 */
[C---:B0-----:R-:W-:Y:S02]  /*0380*/  FSETP.GT.AND P0, PT, R22.reuse, 8.50705917302346158658e+37, PT ;  /* 0x7e8000001600780b */ /* 0x041fe40003f04000 */
[----:B------:R-:W-:Y:S02]  /*0390*/  FSETP.GEU.AND P2, PT, R22, 1.175494350822287508e-38, PT ;  /* 0x008000001600780b */ /* 0x000fe40003f4e000 */
[C---:B-1----:R-:W-:Y:S02]  /*03a0*/  FSETP.GT.AND P1, PT, R25.reuse, 8.50705917302346158658e+37, PT ;  /* 0x7e8000001900780b */ /* 0x042fe40003f24000 */
[----:B------:R-:W-:-:S07]  /*03b0*/  FSETP.GEU.AND P3, PT, R25, 1.175494350822287508e-38, PT ;  /* 0x008000001900780b */ /* 0x000fce0003f6e000 */
[----:B------:R-:W-:-:S04]  /*03c0*/  @P0 FMUL R22, R22, 0.25 ;  /* 0x3e80000016160820 */ /* 0x000fc80000400000 */
[----:B------:R-:W-:Y:S01]  /*03d0*/  @!P2 FMUL R22, R22, 16777216 ;  /* 0x4b8000001616a820 */ /* 0x000fe20000400000 */
[----:B------:R-:W-:-:S03]  /*03e0*/  @P1 FMUL R25, R25, 0.25 ;  /* 0x3e80000019191820 */ /* 0x000fc60000400000 */
[----:B------:R-:W0:Y:S01]  /*03f0*/  MUFU.RCP R20, R22 ;  /* 0x0000001600147308 */ /* 0x000e220000001000 */
[----:B------:R-:W-:Y:S01]  /*0400*/  @!P3 FMUL R25, R25, 16777216 ;  /* 0x4b8000001919b820 */ /* 0x000fe20000400000 */
[----:B------:R-:W-:-:S06]  /*0410*/  FSEL R19, R21, 1, P0 ;  /* 0x3f80000015137808 */ /* 0x000fcc0000000000 */
[----:B------:R1:W2:Y:S01]  /*0420*/  MUFU.RCP R0, R25 ;  /* 0x0000001900007308 */ /* 0x0002a20000001000 */
[----:B------:R-:W-:Y:S01]  /*0430*/  FSEL R21, R21, 1, P1 ;  /* 0x3f80000015157808 */ /* 0x000fe20000800000 */
[----:B------:R-:W-:Y:S01]  /*0440*/  @!P2 FMUL R19, R19, 16777216 ;  /* 0x4b8000001313a820 */ /* 0x000fe20000400000 */
[--C-:B----4-:R-:W-:Y:S01]  /*0450*/  FADD R13, R13, R18.reuse ;  /* 0x000000120d0d7221 */ /* 0x110fe20000000000 */
[--C-:B------:R-:W-:Y:S01]  /*0460*/  FADD R12, R12, R18.reuse ;  /* 0x000000120c0c7221 */ /* 0x100fe20000000000 */
[--C-:B------:R-:W-:Y:S01]  /*0470*/  FADD R14, R14, R18.reuse ;  /* 0x000000120e0e7221 */ /* 0x100fe20000000000 */
[----:B------:R-:W-:Y:S01]  /*0480*/  @!P3 FMUL R21, R21, 16777216 ;  /* 0x4b8000001515b820 */ /* 0x000fe20000400000 */
[----:B0-----:R-:W-:Y:S01]  /*0490*/  FMUL R20, R20, R19 ;  /* 0x0000001314147220 */ /* 0x001fe20000400000 */
[----:B------:R-:W-:Y:S01]  /*04a0*/  FADD R19, -R17, R13 ;  /* 0x0000000d11137221 */ /* 0x000fe20000000100 */
[----:B------:R-:W-:Y:S01]  /*04b0*/  FADD R15, R15, R18 ;  /* 0x000000120f0f7221 */ /* 0x000fe20000000000 */
[----:B-1----:R-:W-:-:S02]  /*04c0*/  FADD R25, -R17, R14 ;  /* 0x0000000e11197221 */ /* 0x002fc40000000100 */
[----:B------:R-:W-:Y:S02]  /*04d0*/  FMUL R22, R20, R19 ;  /* 0x0000001314167220 */ /* 0x000fe40000400000 */
[----:B------:R-:W0:Y:S01]  /*04e0*/  LDC.64 R18, c[0x0][0x240] ;  /* 0x00009000ff127b82 */ /* 0x000e220000000a00 */
[----:B--2---:R-:W-:Y:S01]  /*04f0*/  FMUL R0, R0, R21 ;  /* 0x0000001500007220 */ /* 0x004fe20000400000 */
[C---:B------:R-:W-:Y:S01]  /*0500*/  FADD R21, -R17.reuse, R12 ;  /* 0x0000000c11157221 */ /* 0x040fe20000000100 */
[----:B------:R-:W-:Y:S01]  /*0510*/  FADD R17, -R17, R15 ;  /* 0x0000000f11117221 */ /* 0x000fe20000000100 */
[----:B------:R-:W-:Y:S01]  /*0520*/  FMUL R25, R20, R25 ;  /* 0x0000001914197220 */ /* 0x000fe20000400000 */
[--C-:B---3--:R-:W-:Y:S01]  /*0530*/  FADD R10, R10, R16.reuse ;  /* 0x000000100a0a7221 */ /* 0x108fe20000000000 */
[C---:B------:R-:W-:Y:S01]  /*0540*/  FMUL R27, R20.reuse, R21 ;  /* 0x00000015141b7220 */ /* 0x040fe20000400000 */
[----:B------:R-:W-:Y:S01]  /*0550*/  FMUL R21, R20, R17 ;  /* 0x0000001114157220 */ /* 0x000fe20000400000 */
[--C-:B------:R-:W-:Y:S01]  /*0560*/  FADD R9, R9, R16.reuse ;  /* 0x0000001009097221 */ /* 0x100fe20000000000 */
[--C-:B------:R-:W-:Y:S01]  /*0570*/  FADD R8, R8, R16.reuse ;  /* 0x0000001008087221 */ /* 0x100fe20000000000 */
[----:B------:R-:W-:Y:S01]  /*0580*/  FADD R11, R11, R16 ;  /* 0x000000100b0b7221 */ /* 0x000fe20000000000 */
[C-C-:B-----5:R-:W-:Y:S01]  /*0590*/  FFMA R20, R23.reuse, R22, R24.reuse ;  /* 0x0000001617147223 */ /* 0x160fe20000000018 */
[C-C-:B------:R-:W-:Y:S01]  /*05a0*/  FFMA R17, R23.reuse, R27, R24.reuse ;  /* 0x0000001b17117223 */ /* 0x140fe20000000018 */
[C-C-:B------:R-:W-:Y:S01]  /*05b0*/  FFMA R22, R23.reuse, R25, R24.reuse ;  /* 0x0000001917167223 */ /* 0x140fe20000000018 */
[----:B------:R-:W-:Y:S01]  /*05c0*/  FFMA R23, R23, R21, R24 ;  /* 0x0000001517177223 */ /* 0x000fe20000000018 */
[C---:B------:R-:W-:Y:S01]  /*05d0*/  FADD R27, -R2.reuse, R10 ;  /* 0x0000000a021b7221 */ /* 0x040fe20000000100 */
[C---:B------:R-:W-:Y:S01]  /*05e0*/  FADD R25, -R2.reuse, R9 ;  /* 0x0000000902197221 */ /* 0x040fe20000000100 */
[C---:B------:R-:W-:Y:S01]  /*05f0*/  FADD R21, -R2.reuse, R8 ;  /* 0x0000000802157221 */ /* 0x040fe20000000100 */
[----:B------:R-:W-:Y:S01]  /*0600*/  FADD R29, -R2, R11 ;  /* 0x0000000b021d7221 */ /* 0x000fe20000000100 */
[C---:B------:R-:W-:Y:S01]  /*0610*/  FMUL R16, R0.reuse, R27 ;  /* 0x0000001b00107220 */ /* 0x040fe20000400000 */
[C---:B------:R-:W-:Y:S01]  /*0620*/  FMUL R2, R0.reuse, R25 ;  /* 0x0000001900027220 */ /* 0x040fe20000400000 */
[C---:B------:R-:W-:Y:S01]  /*0630*/  FMUL R26, R0.reuse, R21 ;  /* 0x00000015001a7220 */ /* 0x040fe20000400000 */
[----:B------:R-:W-:Y:S01]  /*0640*/  FMUL R24, R0, R29 ;  /* 0x0000001d00187220 */ /* 0x000fe20000400000 */
[C-C-:B------:R-:W-:Y:S01]  /*0650*/  FFMA R16, R4.reuse, R16, R3.reuse ;  /* 0x0000001004107223 */ /* 0x140fe20000000003 */
[C-C-:B------:R-:W-:Y:S01]  /*0660*/  FFMA R2, R4.reuse, R2, R3.reuse ;  /* 0x0000000204027223 */ /* 0x140fe20000000003 */
[C-C-:B------:R-:W-:Y:S01]  /*0670*/  FFMA R0, R4.reuse, R26, R3.reuse ;  /* 0x0000001a04007223 */ /* 0x140fe20000000003 */
[----:B------:R-:W-:Y:S01]  /*0680*/  FFMA R24, R4, R24, R3 ;  /* 0x0000001804187223 */ /* 0x000fe20000000003 */
[----:B------:R-:W-:-:S02]  /*0690*/  FSETP.GEU.AND P6, PT, R23, RZ, PT ;  /* 0x000000ff1700720b */ /* 0x000fc40003fce000 */
[----:B------:R-:W-:Y:S02]  /*06a0*/  FSETP.GEU.AND P1, PT, R20, RZ, PT ;  /* 0x000000ff1400720b */ /* 0x000fe40003f2e000 */
[----:B------:R-:W-:Y:S02]  /*06b0*/  FSETP.GEU.AND P2, PT, R17, RZ, PT ;  /* 0x000000ff1100720b */ /* 0x000fe40003f4e000 */
[----:B------:R-:W-:Y:S02]  /*06c0*/  FSETP.GEU.AND P4, PT, R16, RZ, PT ;  /* 0x000000ff1000720b */ /* 0x000fe40003f8e000 */
[----:B------:R-:W-:Y:S02]  /*06d0*/  SEL R23, R23, RZ, P6 ;  /* 0x000000ff17177207 */ /* 0x000fe40003000000 */
[----:B------:R-:W-:Y:S02]  /*06e0*/  FSETP.GEU.AND P0, PT, R22, RZ, PT ;  /* 0x000000ff1600720b */ /* 0x000fe40003f0e000 */
[----:B------:R-:W-:-:S02]  /*06f0*/  FSETP.GEU.AND P3, PT, R24, RZ, PT ;  /* 0x000000ff1800720b */ /* 0x000fc40003f6e000 */
[----:B------:R-:W-:Y:S02]  /*0700*/  FSETP.GEU.AND P5, PT, R2, RZ, PT ;  /* 0x000000ff0200720b */ /* 0x000fe40003fae000 */
[----:B------:R-:W-:Y:S01]  /*0710*/  FSETP.GEU.AND P6, PT, R0, RZ, PT ;  /* 0x000000ff0000720b */ /* 0x000fe20003fce000 */
[----:B0-----:R-:W-:Y:S01]  /*0720*/  IMAD.WIDE R4, R5, 0x4, R18 ;  /* 0x0000000405047825 */ /* 0x001fe200078e0212 */
[----:B------:R-:W-:Y:S02]  /*0730*/  SEL R21, R20, RZ, P1 ;  /* 0x000000ff14157207 */ /* 0x000fe40000800000 */
[----:B------:R-:W-:Y:S02]  /*0740*/  SEL R20, R17, RZ, P2 ;  /* 0x000000ff11147207 */ /* 0x000fe40001000000 */
[----:B------:R-:W-:Y:S02]  /*0750*/  SEL R18, R16, RZ, P4 ;  /* 0x000000ff10127207 */ /* 0x000fe40002000000 */
[----:B------:R-:W-:-:S02]  /*0760*/  SEL R22, R22, RZ, P0 ;  /* 0x000000ff16167207 */ /* 0x000fc40000000000 */
[----:B------:R-:W-:Y:S02]  /*0770*/  SEL R19, R24, RZ, P3 ;  /* 0x000000ff18137207 */ /* 0x000fe40001800000 */
[----:B------:R-:W-:Y:S02]  /*0780*/  SEL R17, R2, RZ, P5 ;  /* 0x000000ff02117207 */ /* 0x000fe40002800000 */
[----:B------:R-:W-:Y:S01]  /*0790*/  SEL R16, R0, RZ, P6 ;  /* 0x000000ff00107207 */ /* 0x000fe20003000000 */
[----:B------:R-:W-:Y:S04]  /*07a0*/  STG.E.128 desc[UR4][R6.64], R12 ;  /* 0x0000000c06007986 */ /* 0x000fe8000c101d04 */
[----:B------:R-:W-:Y:S04]  /*07b0*/  STG.E.128 desc[UR4][R6.64+0x800], R8 ;  /* 0x0008000806007986 */ /* 0x000fe8000c101d04 */
[----:B------:R-:W-:Y:S04]  /*07c0*/  STG.E.128 desc[UR4][R4.64], R20 ;  /* 0x0000001404007986 */ /* 0x000fe8000c101d04 */
[----:B------:R-:W-:Y:S01]  /*07d0*/  STG.E.128 desc[UR4][R4.64+0x800], R16 ;  /* 0x0008001004007986 */ /* 0x000fe2000c101d04 */
[----:B------:R-:W-:Y:S05]  /*07e0*/  EXIT ;  /* 0x000000000000794d */ /* 0x000fea0003800000 */
.L_x_0:
[----:B------:R-:W-:-:S00]  /*07f0*/  BRA `(.L_x_0) ;  /* 0xfffffffc00fc7947 */ /* 0x000fc0000383ffff */
[----:B------:R-:W-:-:S00]  /*0800*/  NOP ;  /* 0x0000000000007918 */ /* 0x000fc00000000000 */
[----:B------:R-:W-:-:S00]  /*0810*/  NOP ;  /* 0x0000000000007918 */ /* 0x000fc00000000000 */
[----:B------:R-:W-:-:S00]  /*0820*/  NOP ;  /* 0x0000000000007918 */ /* 0x000fc00000000000 */
[----:B------:R-:W-:-:S00]  /*0830*/  NOP ;  /* 0x0000000000007918 */ /* 0x000fc00000000000 */
[----:B------:R-:W-:-:S00]  /*0840*/  NOP ;  /* 0x0000000000007918 */ /* 0x000fc00000000000 */
[----:B------:R-:W-:-:S00]  /*0850*/  NOP ;  /* 0x0000000000007918 */ /* 0x000fc00000000000 */
[----:B------:R-:W-:-:S00]  /*0860*/  NOP ;  /* 0x0000000000007918 */ /* 0x000fc00000000000 */
[----:B------:R-:W-:-:S00]  /*0870*/  NOP ;  /* 0x0000000000007918 */ /* 0x000fc00000000000 */
.L_x_1:


//--------------------- .nv.global.init           --------------------------
	.section	.nv.global.init,"aw",@progbits
.nv.global.init:
	.type		_$_str,@object
	.size		_$_str,(_$_str_$_2 - _$_str)
_$_str:
        /*0000*/ 	.byte	0x5f, 0x5f, 0x43, 0x55, 0x44, 0x41, 0x5f, 0x46, 0x54, 0x5a, 0x00
	.type		_$_str_$_2,@object
	.size		_$_str_$_2,(.L_1 - _$_str_$_2)
_$_str_$_2:
        /*000b*/ 	.byte	0x5f, 0x5f, 0x43, 0x55, 0x44, 0x41, 0x5f, 0x50, 0x52, 0x45, 0x43, 0x5f, 0x53, 0x51, 0x52, 0x54
        /*001b*/ 	.byte	0x00
.L_1:


//--------------------- .nv.constant0.triton_poi_fused__native_batch_norm_legit_no_training_convolution_relu_1 --------------------------
	.section	.nv.constant0.triton_poi_fused__native_batch_norm_legit_no_training_convolution_relu_1,"a",@progbits
	.sectionflags	@""
	.align	4
.nv.constant0.triton_poi_fused__native_batch_norm_legit_no_training_convolution_relu_1:
	.zero		588
